	.headerflags	@"EF_CUDA_TEXMODE_UNIFIED EF_CUDA_64BIT_ADDRESS EF_CUDA_ACCELERATORS EF_CUDA_SM90 EF_CUDA_VIRTUAL_SM(EF_CUDA_SM90)"
	.elftype	@"ET_EXEC"


//--------------------- .nv.info                  --------------------------
	.section	.nv.info,"",@"SHT_CUDA_INFO"
	.align	4


	//----- nvinfo : EIATTR_REGCOUNT
	.align		4
        /*0000*/ 	.byte	0x04, 0x2f
        /*0002*/ 	.short	(.L_3 - .L_2)
	.align		4
.L_2:
        /*0004*/ 	.word	index@(triton_poi_fused__native_batch_norm_legit_no_training_relu_13)
        /*0008*/ 	.word	0x00000016


	//----- nvinfo : EIATTR_MIN_STACK_SIZE
	.align		4
.L_3:
        /*000c*/ 	.byte	0x04, 0x12
        /*000e*/ 	.short	(.L_5 - .L_4)
	.align		4
.L_4:
        /*0010*/ 	.word	index@(triton_poi_fused__native_batch_norm_legit_no_training_relu_13)
        /*0014*/ 	.word	0x00000000


	//----- nvinfo : EIATTR_FRAME_SIZE
	.align		4
.L_5:
        /*0018*/ 	.byte	0x04, 0x11
        /*001a*/ 	.short	(.L_7 - .L_6)
	.align		4
.L_6:
        /*001c*/ 	.word	index@(triton_poi_fused__native_batch_norm_legit_no_training_relu_13)
        /*0020*/ 	.word	0x00000000


	//----- nvinfo : EIATTR_MIN_STACK_SIZE
	.align		4
.L_7:
        /*0024*/ 	.byte	0x04, 0x12
        /*0026*/ 	.short	(.L_9 - .L_8)
	.align		4
.L_8:
        /*0028*/ 	.word	index@(triton_poi_fused__native_batch_norm_legit_no_training_relu_13)
        /*002c*/ 	.word	0x00000000
.L_9:


//--------------------- .nv.info.triton_poi_fused__native_batch_norm_legit_no_training_relu_13 --------------------------
	.section	.nv.info.triton_poi_fused__native_batch_norm_legit_no_training_relu_13,"",@"SHT_CUDA_INFO"
	.sectionflags	@""
	.align	4


	//----- nvinfo : EIATTR_CUDA_API_VERSION
	.align		4
        /*0000*/ 	.byte	0x04, 0x37
        /*0002*/ 	.short	(.L_11 - .L_10)
.L_10:
        /*0004*/ 	.word	0x0000007c


	//----- nvinfo : EIATTR_KPARAM_INFO
	.align		4
.L_11:
        /*0008*/ 	.byte	0x04, 0x17
        /*000a*/ 	.short	(.L_13 - .L_12)
.L_12:
        /*000c*/ 	.word	0x00000000
        /*0010*/ 	.short	0x0006
        /*0012*/ 	.short	0x0030
        /*0014*/ 	.byte	0x00, 0xf0, 0x11, 0x00


	//----- nvinfo : EIATTR_KPARAM_INFO
	.align		4
.L_13:
        /*0018*/ 	.byte	0x04, 0x17
        /*001a*/ 	.short	(.L_15 - .L_14)
.L_14:
        /*001c*/ 	.word	0x00000000
        /*0020*/ 	.short	0x0005
        /*0022*/ 	.short	0x0028
        /*0024*/ 	.byte	0x00, 0xf4, 0x21, 0x00


	//----- nvinfo : EIATTR_KPARAM_INFO
	.align		4
.L_15:
        /*0028*/ 	.byte	0x04, 0x17
        /*002a*/ 	.short	(.L_17 - .L_16)
.L_16:
        /*002c*/ 	.word	0x00000000
        /*0030*/ 	.short	0x0004
        /*0032*/ 	.short	0x0020
        /*0034*/ 	.byte	0x00, 0xf4, 0x21, 0x00


	//----- nvinfo : EIATTR_KPARAM_INFO
	.align		4
.L_17:
        /*0038*/ 	.byte	0x04, 0x17
        /*003a*/ 	.short	(.L_19 - .L_18)
.L_18:
        /*003c*/ 	.word	0x00000000
        /*0040*/ 	.short	0x0003
        /*0042*/ 	.short	0x0018
        /*0044*/ 	.byte	0x00, 0xf4, 0x21, 0x00


	//----- nvinfo : EIATTR_KPARAM_INFO
	.align		4
.L_19:
        /*0048*/ 	.byte	0x04, 0x17
        /*004a*/ 	.short	(.L_21 - .L_20)
.L_20:
        /*004c*/ 	.word	0x00000000
        /*0050*/ 	.short	0x0002
        /*0052*/ 	.short	0x0010
        /*0054*/ 	.byte	0x00, 0xf4, 0x21, 0x00


	//----- nvinfo : EIATTR_KPARAM_INFO
	.align		4
.L_21:
        /*0058*/ 	.byte	0x04, 0x17
        /*005a*/ 	.short	(.L_23 - .L_22)
.L_22:
        /*005c*/ 	.word	0x00000000
        /*0060*/ 	.short	0x0001
        /*0062*/ 	.short	0x0008
        /*0064*/ 	.byte	0x00, 0xf4, 0x21, 0x00


	//----- nvinfo : EIATTR_KPARAM_INFO
	.align		4
.L_23:
        /*0068*/ 	.byte	0x04, 0x17
        /*006a*/ 	.short	(.L_25 - .L_24)
.L_24:
        /*006c*/ 	.word	0x00000000
        /*0070*/ 	.short	0x0000
        /*0072*/ 	.short	0x0000
        /*0074*/ 	.byte	0x00, 0xf4, 0x21, 0x00


	//----- nvinfo : EIATTR_SPARSE_MMA_MASK
	.align		4
.L_25:
        /*0078*/ 	.byte	0x03, 0x50
        /*007a*/ 	.short	0x0000


	//----- nvinfo : EIATTR_MAXREG_COUNT
	.align		4
        /*007c*/ 	.byte	0x03, 0x1b
        /*007e*/ 	.short	0x00ff


	//----- nvinfo : EIATTR_EXIT_INSTR_OFFSETS
	.align		4
        /*0080*/ 	.byte	0x04, 0x1c
        /*0082*/ 	.short	(.L_27 - .L_26)


	//   ....[0]....
.L_26:
        /*0084*/ 	.word	0x00000420


	//   ....[1]....
        /*0088*/ 	.word	0x00000440


	//----- nvinfo : EIATTR_REQNTID
	.align		4
.L_27:
        /*008c*/ 	.byte	0x04, 0x10
        /*008e*/ 	.short	(.L_29 - .L_28)
.L_28:
        /*0090*/ 	.word	0x00000080
        /*0094*/ 	.word	0x00000001
        /*0098*/ 	.word	0x00000001


	//----- nvinfo : EIATTR_CBANK_PARAM_SIZE
	.align		4
.L_29:
        /*009c*/ 	.byte	0x03, 0x19
        /*009e*/ 	.short	0x0034


	//----- nvinfo : EIATTR_PARAM_CBANK
	.align		4
        /*00a0*/ 	.byte	0x04, 0x0a
        /*00a2*/ 	.short	(.L_31 - .L_30)
	.align		4
.L_30:
        /*00a4*/ 	.word	index@(.nv.constant0.triton_poi_fused__native_batch_norm_legit_no_training_relu_13)
        /*00a8*/ 	.short	0x0210
        /*00aa*/ 	.short	0x0034


	//----- nvinfo : EIATTR_SW_WAR
	.align		4
.L_31:
        /*00ac*/ 	.byte	0x04, 0x36
        /*00ae*/ 	.short	(.L_33 - .L_32)
.L_32:
        /*00b0*/ 	.word	0x00000008
.L_33:


//--------------------- .nv.callgraph             --------------------------
	.section	.nv.callgraph,"",@"SHT_CUDA_CALLGRAPH"
	.align	4
	.sectionentsize	8
	.align		4
        /*0000*/ 	.word	0x00000000
	.align		4
        /*0004*/ 	.word	0xffffffff
	.align		4
        /*0008*/ 	.word	0x00000000
	.align		4
        /*000c*/ 	.word	0xfffffffe
	.align		4
        /*0010*/ 	.word	0x00000000
	.align		4
        /*0014*/ 	.word	0xfffffffd
	.align		4
        /*0018*/ 	.word	0x00000000
	.align		4
        /*001c*/ 	.word	0xfffffffc


//--------------------- .nv.constant4             --------------------------
	.section	.nv.constant4,"a",@progbits
	.align	8
	.align		8
.nv.constant4:
        /*0000*/ 	.dword	_$_str
	.align		8
        /*0008*/ 	.dword	_$_str_$_2


//--------------------- .text.triton_poi_fused__native_batch_norm_legit_no_training_relu_13 --------------------------
	.section	.text.triton_poi_fused__native_batch_norm_legit_no_training_relu_13,"ax",@progbits
	.align	128
        .global         triton_poi_fused__native_batch_norm_legit_no_training_relu_13
        .type           triton_poi_fused__native_batch_norm_legit_no_training_relu_13,@function
        .size           triton_poi_fused__native_batch_norm_legit_no_training_relu_13,(.L_x_1 - triton_poi_fused__native_batch_norm_legit_no_training_relu_13)
        .other          triton_poi_fused__native_batch_norm_legit_no_training_relu_13,@"STO_CUDA_ENTRY STV_DEFAULT"
triton_poi_fused__native_batch_norm_legit_no_training_relu_13:
.text.triton_poi_fused__native_batch_norm_legit_no_training_relu_13:
[----:B------:R-:W0:Y:S01]  /*0000*/  LDC R1, c[0x0][0x28] ;  /* 0x00000a00ff017b82 */ /* 0x000e220000000800 */
[----:B------:R-:W1:Y:S07]  /*0010*/  S2R R0, SR_TID.X ;  /* 0x0000000000007919 */ /* 0x000e6e0000002100 */
[----:B------:R-:W2:Y:S01]  /*0020*/  LDC.64 R8, c[0x0][0x220] ;  /* 0x00008800ff087b82 */ /* 0x000ea20000000a00 */
[----:B------:R-:W-:Y:S01]  /*0030*/  ULDC.64 UR4, c[0x0][0x208] ;  /* 0x0000820000047ab9 */ /* 0x000fe20000000a00 */
[----:B------:R-:W3:Y:S06]  /*0040*/  S2R R5, SR_CTAID.X ;  /* 0x0000000000057919 */ /* 0x000eec0000002500 */
[----:B------:R-:W4:Y:S08]  /*0050*/  LDC.64 R12, c[0x0][0x210] ;  /* 0x00008400ff0c7b82 */ /* 0x000f300000000a00 */
[----:B------:R-:W5:Y:S08]  /*0060*/  LDC.64 R14, c[0x0][0x218] ;  /* 0x00008600ff0e7b82 */ /* 0x000f700000000a00 */
[----:B------:R-:W5:Y:S01]  /*0070*/  LDC.64 R16, c[0x0][0x228] ;  /* 0x00008a00ff107b82 */ /* 0x000f620000000a00 */
[----:B-1----:R-:W-:-:S07]  /*0080*/  SHF.L.U32 R0, R0, 0x1, RZ ;  /* 0x0000000100007819 */ /* 0x002fce00000006ff */
[----:B------:R-:W1:Y:S01]  /*0090*/  LDC.64 R18, c[0x0][0x230] ;  /* 0x00008c00ff127b82 */ /* 0x000e620000000a00 */
[----:B---3--:R-:W-:Y:S02]  /*00a0*/  SHF.R.S32.HI R3, RZ, 0x17, R5 ;  /* 0x00000017ff037819 */ /* 0x008fe40000011405 */
[----:B------:R-:W-:Y:S02]  /*00b0*/  LOP3.LUT R0, R0, 0xfe, RZ, 0xc0, !PT ;  /* 0x000000fe00007812 */ /* 0x000fe400078ec0ff */
[----:B------:R-:W-:Y:S02]  /*00c0*/  SGXT R3, R3, 0x1 ;  /* 0x000000010303781a */ /* 0x000fe40000000200 */
[----:B------:R-:W-:-:S04]  /*00d0*/  LEA R0, R5, R0, 0x8 ;  /* 0x0000000005007211 */ /* 0x000fc800078e40ff */
[----:B------:R-:W-:Y:S02]  /*00e0*/  LEA.HI R3, R3, R0, RZ, 0x6 ;  /* 0x0000000003037211 */ /* 0x000fe400078f30ff */
[----:B------:R-:W-:Y:S02]  /*00f0*/  ISETP.GE.AND P0, PT, R0, 0xc400, PT ;  /* 0x0000c4000000780c */ /* 0x000fe40003f06270 */
[----:B------:R-:W-:-:S04]  /*0100*/  LOP3.LUT R3, R3, 0xffffffc0, RZ, 0xc0, !PT ;  /* 0xffffffc003037812 */ /* 0x000fc800078ec0ff */
[----:B------:R-:W-:Y:S02]  /*0110*/  IADD3 R11, R0, -R3, RZ ;  /* 0x80000003000b7210 */ /* 0x000fe40007ffe0ff */
[----:B------:R-:W-:-:S03]  /*0120*/  CS2R R2, SRZ ;  /* 0x0000000000027805 */ /* 0x000fc6000001ff00 */
[----:B--2---:R-:W-:-:S05]  /*0130*/  IMAD.WIDE R8, R11, 0x4, R8 ;  /* 0x000000040b087825 */ /* 0x004fca00078e0208 */
[----:B------:R2:W3:Y:S01]  /*0140*/  @!P0 LDG.E.EL.64 R2, desc[UR4][R8.64] ;  /* 0x0000000408028981 */ /* 0x0004e2000c2e1b00 */
[----:B------:R-:W-:Y:S02]  /*0150*/  CS2R R4, SRZ ;  /* 0x0000000000047805 */ /* 0x000fe4000001ff00 */
[----:B------:R-:W-:Y:S01]  /*0160*/  CS2R R6, SRZ ;  /* 0x0000000000067805 */ /* 0x000fe2000001ff00 */
[----:B----4-:R-:W-:-:S04]  /*0170*/  IMAD.WIDE R12, R0, 0x4, R12 ;  /* 0x00000004000c7825 */ /* 0x010fc800078e020c */
[C---:B-----5:R-:W-:Y:S01]  /*0180*/  IMAD.WIDE R14, R11.reuse, 0x4, R14 ;  /* 0x000000040b0e7825 */ /* 0x060fe200078e020e */
[----:B------:R-:W4:Y:S01]  /*0190*/  @!P0 LDG.E.64 R4, desc[UR4][R12.64] ;  /* 0x000000040c048981 */ /* 0x000f22000c1e1b00 */
[----:B--2---:R-:W-:Y:S02]  /*01a0*/  CS2R R8, SRZ ;  /* 0x0000000000087805 */ /* 0x004fe4000001ff00 */
[C---:B0-----:R-:W-:Y:S01]  /*01b0*/  IMAD.WIDE R16, R11.reuse, 0x4, R16 ;  /* 0x000000040b107825 */ /* 0x041fe200078e0210 */
[----:B------:R0:W4:Y:S03]  /*01c0*/  @!P0 LDG.E.EL.64 R6, desc[UR4][R14.64] ;  /* 0x000000040e068981 */ /* 0x000126000c2e1b00 */
[----:B-1----:R-:W-:Y:S01]  /*01d0*/  IMAD.WIDE R18, R11, 0x4, R18 ;  /* 0x000000040b127825 */ /* 0x002fe200078e0212 */
[----:B------:R-:W-:-:S04]  /*01e0*/  CS2R R10, SRZ ;  /* 0x00000000000a7805 */ /* 0x000fc8000001ff00 */
[----:B------:R-:W2:Y:S04]  /*01f0*/  @!P0 LDG.E.EL.64 R8, desc[UR4][R18.64] ;  /* 0x0000000412088981 */ /* 0x000ea8000c2e1b00 */
[----:B------:R-:W2:Y:S01]  /*0200*/  @!P0 LDG.E.EL.64 R10, desc[UR4][R16.64] ;  /* 0x00000004100a8981 */ /* 0x000ea2000c2e1b00 */
[----:B0-----:R-:W-:Y:S01]  /*0210*/  HFMA2.MMA R14, -RZ, RZ, 1.625, 0 ;  /* 0x3e800000ff0e7435 */ /* 0x001fe200000001ff */
[----:B---3--:R-:W-:Y:S01]  /*0220*/  FADD R2, R2, 9.9999997473787516356e-06 ;  /* 0x3727c5ac02027421 */ /* 0x008fe20000000000 */
[----:B------:R-:W-:-:S03]  /*0230*/  FADD R3, R3, 9.9999997473787516356e-06 ;  /* 0x3727c5ac03037421 */ /* 0x000fc60000000000 */
[----:B------:R-:W0:Y:S08]  /*0240*/  MUFU.SQRT R12, R2 ;  /* 0x00000002000c7308 */ /* 0x000e300000002000 */
[----:B------:R1:W3:Y:S01]  /*0250*/  MUFU.SQRT R13, R3 ;  /* 0x00000003000d7308 */ /* 0x0002e20000002000 */
[C---:B0-----:R-:W-:Y:S02]  /*0260*/  FSETP.GT.AND P1, PT, R12.reuse, 8.50705917302346158658e+37, PT ;  /* 0x7e8000000c00780b */ /* 0x041fe40003f24000 */
[----:B------:R-:W-:Y:S01]  /*0270*/  FSETP.GEU.AND P3, PT, R12, 1.175494350822287508e-38, PT ;  /* 0x008000000c00780b */ /* 0x000fe20003f6e000 */
[----:B-1----:R-:W0:Y:S01]  /*0280*/  LDC.64 R2, c[0x0][0x238] ;  /* 0x00008e00ff027b82 */ /* 0x002e220000000a00 */
[----:B---3--:R-:W-:-:S02]  /*0290*/  FSETP.GT.AND P2, PT, R13, 8.50705917302346158658e+37, PT ;  /* 0x7e8000000d00780b */ /* 0x008fc40003f44000 */
[----:B------:R-:W-:-:S07]  /*02a0*/  FSETP.GEU.AND P4, PT, R13, 1.175494350822287508e-38, PT ;  /* 0x008000000d00780b */ /* 0x000fce0003f8e000 */
[----:B------:R-:W-:-:S04]  /*02b0*/  @P1 FMUL R12, R12, 0.25 ;  /* 0x3e8000000c0c1820 */ /* 0x000fc80000400000 */
[----:B------:R-:W-:Y:S01]  /*02c0*/  @!P3 FMUL R12, R12, 16777216 ;  /* 0x4b8000000c0cb820 */ /* 0x000fe20000400000 */
[----:B------:R-:W-:-:S04]  /*02d0*/  @P2 FMUL R13, R13, 0.25 ;  /* 0x3e8000000d0d2820 */ /* 0x000fc80000400000 */
[----:B------:R-:W-:Y:S01]  /*02e0*/  @!P4 FMUL R13, R13, 16777216 ;  /* 0x4b8000000d0dc820 */ /* 0x000fe20000400000 */
[----:B------:R-:W1:Y:S01]  /*02f0*/  MUFU.RCP R12, R12 ;  /* 0x0000000c000c7308 */ /* 0x000e620000001000 */
[----:B------:R-:W-:-:S07]  /*0300*/  FSEL R15, R14, 1, P1 ;  /* 0x3f8000000e0f7808 */ /* 0x000fce0000800000 */
[----:B------:R-:W3:Y:S01]  /*0310*/  MUFU.RCP R13, R13 ;  /* 0x0000000d000d7308 */ /* 0x000ee20000001000 */
[----:B------:R-:W-:Y:S01]  /*0320*/  FSEL R14, R14, 1, P2 ;  /* 0x3f8000000e0e7808 */ /* 0x000fe20001000000 */
[----:B------:R-:W-:-:S04]  /*0330*/  @!P3 FMUL R15, R15, 16777216 ;  /* 0x4b8000000f0fb820 */ /* 0x000fc80000400000 */
[----:B------:R-:W-:Y:S01]  /*0340*/  @!P4 FMUL R14, R14, 16777216 ;  /* 0x4b8000000e0ec820 */ /* 0x000fe20000400000 */
[----:B----4-:R-:W-:Y:S01]  /*0350*/  FADD R5, -R7, R5 ;  /* 0x0000000507057221 */ /* 0x010fe20000000100 */
[----:B------:R-:W-:Y:S01]  /*0360*/  FADD R4, -R6, R4 ;  /* 0x0000000406047221 */ /* 0x000fe20000000100 */
[----:B-1----:R-:W-:Y:S01]  /*0370*/  FMUL R15, R12, R15 ;  /* 0x0000000f0c0f7220 */ /* 0x002fe20000400000 */
[----:B---3--:R-:W-:-:S03]  /*0380*/  FMUL R14, R13, R14 ;  /* 0x0000000e0d0e7220 */ /* 0x008fc60000400000 */
[----:B------:R-:W-:Y:S01]  /*0390*/  FMUL R15, R4, R15 ;  /* 0x0000000f040f7220 */ /* 0x000fe20000400000 */
[----:B------:R-:W-:-:S03]  /*03a0*/  FMUL R14, R5, R14 ;  /* 0x0000000e050e7220 */ /* 0x000fc60000400000 */
[----:B--2---:R-:W-:Y:S01]  /*03b0*/  FFMA R8, R15, R10, R8 ;  /* 0x0000000a0f087223 */ /* 0x004fe20000000008 */
[----:B------:R-:W-:-:S04]  /*03c0*/  FFMA R9, R14, R11, R9 ;  /* 0x0000000b0e097223 */ /* 0x000fc80000000009 */
[----:B------:R-:W-:Y:S02]  /*03d0*/  FSETP.GEU.AND P1, PT, R8, RZ, PT ;  /* 0x000000ff0800720b */ /* 0x000fe40003f2e000 */
[C---:B------:R-:W-:Y:S01]  /*03e0*/  FSETP.GEU.AND P2, PT, R9.reuse, RZ, PT ;  /* 0x000000ff0900720b */ /* 0x040fe20003f4e000 */
[----:B0-----:R-:W-:Y:S01]  /*03f0*/  IMAD.WIDE R2, R0, 0x4, R2 ;  /* 0x0000000400027825 */ /* 0x001fe200078e0202 */
[----:B------:R-:W-:Y:S02]  /*0400*/  FSEL R8, R8, RZ, P1 ;  /* 0x000000ff08087208 */ /* 0x000fe40000800000 */
[----:B------:R-:W-:Y:S01]  /*0410*/  FSEL R9, R9, RZ, P2 ;  /* 0x000000ff09097208 */ /* 0x000fe20001000000 */
[----:B------:R-:W-:Y:S08]  /*0420*/  @P0 EXIT ;  /* 0x000000000000094d */ /* 0x000ff00003800000 */
[----:B------:R-:W-:Y:S01]  /*0430*/  STG.E.64 desc[UR4][R2.64], R8 ;  /* 0x0000000802007986 */ /* 0x000fe2000c101b04 */
[----:B------:R-:W-:Y:S05]  /*0440*/  EXIT ;  /* 0x000000000000794d */ /* 0x000fea0003800000 */
.L_x_0:
[----:B------:R-:W-:-:S00]  /*0450*/  BRA `(.L_x_0) ;  /* 0xfffffffc00fc7947 */ /* 0x000fc0000383ffff */
[----:B------:R-:W-:-:S00]  /*0460*/  NOP ;  /* 0x0000000000007918 */ /* 0x000fc00000000000 */
        /* <DEDUP_REMOVED lines=9> */
.L_x_1:


//--------------------- .nv.global.init           --------------------------
	.section	.nv.global.init,"aw",@progbits
.nv.global.init:
	.type		_$_str,@object
	.size		_$_str,(_$_str_$_2 - _$_str)
_$_str:
        /*0000*/ 	.byte	0x5f, 0x5f, 0x43, 0x55, 0x44, 0x41, 0x5f, 0x46, 0x54, 0x5a, 0x00
	.type		_$_str_$_2,@object
	.size		_$_str_$_2,(.L_1 - _$_str_$_2)
_$_str_$_2:
        /*000b*/ 	.byte	0x5f, 0x5f, 0x43, 0x55, 0x44, 0x41, 0x5f, 0x50, 0x52, 0x45, 0x43, 0x5f, 0x53, 0x51, 0x52, 0x54
        /*001b*/ 	.byte	0x00
.L_1:


//--------------------- .nv.constant0.triton_poi_fused__native_batch_norm_legit_no_training_relu_13 --------------------------
	.section	.nv.constant0.triton_poi_fused__native_batch_norm_legit_no_training_relu_13,"a",@progbits
	.sectionflags	@""
	.align	4
.nv.constant0.triton_poi_fused__native_batch_norm_legit_no_training_relu_13:
	.zero		580
